//
// Generated by NVIDIA NVVM Compiler
//
// Compiler Build ID: CL-36424714
// Cuda compilation tools, release 13.0, V13.0.88
// Based on NVVM 20.0.0
//

.version 9.0
.target sm_100
.address_size 64

	// .globl	kernel
.global .align 4 .u32 FILTER_SIZE = 3;

.visible .entry kernel(
	.param .u32 kernel_param_0,
	.param .u32 kernel_param_1,
	.param .u64 .ptr .align 1 kernel_param_2,
	.param .u64 .ptr .align 1 kernel_param_3,
	.param .u64 .ptr .align 1 kernel_param_4
)
{
	.reg .pred 	%p<4>;
	.reg .b32 	%r<51>;
	.reg .b64 	%rd<27>;

	ld.param.u32 	%r3, [kernel_param_0];
	ld.param.u32 	%r4, [kernel_param_1];
	ld.param.u64 	%rd2, [kernel_param_2];
	ld.param.u64 	%rd3, [kernel_param_3];
	ld.param.u64 	%rd1, [kernel_param_4];
	cvta.to.global.u64 	%rd4, %rd3;
	cvta.to.global.u64 	%rd5, %rd2;
	mov.u32 	%r5, %ctaid.x;
	mov.u32 	%r6, %ntid.x;
	mov.u32 	%r7, %tid.x;
	mad.lo.s32 	%r8, %r5, %r6, %r7;
	mov.u32 	%r9, %ctaid.y;
	mov.u32 	%r10, %ntid.y;
	mov.u32 	%r11, %tid.y;
	mad.lo.s32 	%r12, %r9, %r10, %r11;
	mad.lo.s32 	%r13, %r12, %r3, %r8;
	mul.wide.u32 	%rd6, %r13, 4;
	add.s64 	%rd7, %rd5, %rd6;
	ld.global.u32 	%r14, [%rd7];
	ld.global.u32 	%r15, [%rd4];
	mul.lo.s32 	%r16, %r15, %r14;
	add.s32 	%r17, %r13, 1;
	mul.wide.u32 	%rd8, %r17, 4;
	add.s64 	%rd9, %rd5, %rd8;
	ld.global.u32 	%r18, [%rd9];
	ld.global.u32 	%r19, [%rd4+4];
	mad.lo.s32 	%r20, %r19, %r18, %r16;
	add.s32 	%r21, %r13, 2;
	mul.wide.u32 	%rd10, %r21, 4;
	add.s64 	%rd11, %rd5, %rd10;
	ld.global.u32 	%r22, [%rd11];
	ld.global.u32 	%r23, [%rd4+8];
	mad.lo.s32 	%r24, %r23, %r22, %r20;
	add.s32 	%r25, %r12, 1;
	add.s32 	%r1, %r13, %r3;
	mul.wide.u32 	%rd12, %r1, 4;
	add.s64 	%rd13, %rd5, %rd12;
	ld.global.u32 	%r26, [%rd13];
	ld.global.u32 	%r27, [%rd4+12];
	mad.lo.s32 	%r28, %r27, %r26, %r24;
	add.s32 	%r29, %r17, %r3;
	mul.wide.u32 	%rd14, %r29, 4;
	add.s64 	%rd15, %rd5, %rd14;
	ld.global.u32 	%r30, [%rd15];
	ld.global.u32 	%r31, [%rd4+16];
	mad.lo.s32 	%r32, %r31, %r30, %r28;
	add.s32 	%r33, %r29, 1;
	mul.wide.u32 	%rd16, %r33, 4;
	add.s64 	%rd17, %rd5, %rd16;
	ld.global.u32 	%r34, [%rd17];
	ld.global.u32 	%r35, [%rd4+20];
	mad.lo.s32 	%r36, %r35, %r34, %r32;
	add.s32 	%r37, %r1, %r3;
	mul.wide.u32 	%rd18, %r37, 4;
	add.s64 	%rd19, %rd5, %rd18;
	ld.global.u32 	%r38, [%rd19];
	ld.global.u32 	%r39, [%rd4+24];
	mad.lo.s32 	%r40, %r39, %r38, %r36;
	add.s32 	%r41, %r29, %r3;
	mul.wide.u32 	%rd20, %r41, 4;
	add.s64 	%rd21, %rd5, %rd20;
	ld.global.u32 	%r42, [%rd21];
	ld.global.u32 	%r43, [%rd4+28];
	mad.lo.s32 	%r44, %r43, %r42, %r40;
	add.s32 	%r45, %r41, 1;
	mul.wide.u32 	%rd22, %r45, 4;
	add.s64 	%rd23, %rd5, %rd22;
	ld.global.u32 	%r46, [%rd23];
	ld.global.u32 	%r47, [%rd4+32];
	mad.lo.s32 	%r2, %r47, %r46, %r44;
	setp.ge.u32 	%p1, %r25, %r4;
	add.s32 	%r48, %r8, 1;
	setp.ge.u32 	%p2, %r48, %r3;
	or.pred  	%p3, %p1, %p2;
	@%p3 bra 	$L__BB0_2;
	cvta.to.global.u64 	%rd24, %rd1;
	shr.u32 	%r49, %r2, 4;
	add.s32 	%r50, %r1, 1;
	mul.wide.u32 	%rd25, %r50, 4;
	add.s64 	%rd26, %rd24, %rd25;
	st.global.u32 	[%rd26], %r49;
$L__BB0_2:
	ret;

}


// ===== COMPILED SASS (sm_100) =====

	.target	sm_100

	.elftype	@"ET_EXEC"


//--------------------- .note.nv.tkinfo           --------------------------
	.section	.note.nv.tkinfo,"",@"SHT_NOTE"
	.sectionflags	@"SHF_NOTE_NV_TKINFO"
	.tkinfo
        /*0018*/ 	.word	0x00000002
        /*0030*/ 	.string	""
        /*0030*/ 	.string	"ptxas"
        /*0030*/ 	.string	"Cuda compilation tools, release 13.0, V13.0.88"
        /*0030*/ 	.string	"Build cuda_13.0.r13.0/compiler.36424714_0"
        /*0030*/ 	.string	"-arch sm_100 -m 64 "



//--------------------- .note.nv.cuinfo           --------------------------
	.section	.note.nv.cuinfo,"",@"SHT_NOTE"
	.sectionflags	@"SHF_NOTE_NV_CUINFO"
        /*0018*/ 	.short	0x0002
        /*001a*/ 	.short	0x0064
        /*001c*/ 	.short	0x0082
	.zero		2


//--------------------- .nv.info                  --------------------------
	.section	.nv.info,"",@"SHT_CUDA_INFO"
	.align	4


	//----- nvinfo : EIATTR_REGCOUNT
	.align		4
        /*0000*/ 	.byte	0x04, 0x2f
        /*0002*/ 	.short	(.L_2 - .L_1)
	.align		4
.L_1:
        /*0004*/ 	.word	index@(kernel)
        /*0008*/ 	.word	0x00000020


	//----- nvinfo : EIATTR_FRAME_SIZE
	.align		4
.L_2:
        /*000c*/ 	.byte	0x04, 0x11
        /*000e*/ 	.short	(.L_4 - .L_3)
	.align		4
.L_3:
        /*0010*/ 	.word	index@(kernel)
        /*0014*/ 	.word	0x00000000


	//----- nvinfo : EIATTR_MIN_STACK_SIZE
	.align		4
.L_4:
        /*0018*/ 	.byte	0x04, 0x12
        /*001a*/ 	.short	(.L_6 - .L_5)
	.align		4
.L_5:
        /*001c*/ 	.word	index@(kernel)
        /*0020*/ 	.word	0x00000000
.L_6:


//--------------------- .nv.compat                --------------------------
	.section	.nv.compat,"",@"SHT_CUDA_COMPAT_INFO"
	.align	4
        /*0000*/ 	.byte	0x02, 0x09, 0x00, 0x00, 0x02, 0x02, 0x01, 0x00, 0x02, 0x05, 0x05, 0x00, 0x03, 0x07, 0x01, 0x01
        /*0010*/ 	.byte	0x02, 0x03, 0x00, 0x00, 0x02, 0x06, 0x01, 0x00, 0x04, 0x0b, 0x08, 0x00, 0x09, 0x00, 0x00, 0x00
        /*0020*/ 	.byte	0x00, 0x00, 0x00, 0x00


//--------------------- .nv.info.kernel           --------------------------
	.section	.nv.info.kernel,"",@"SHT_CUDA_INFO"
	.sectionflags	@""
	.align	4


	//----- nvinfo : EIATTR_CUDA_API_VERSION
	.align		4
        /*0000*/ 	.byte	0x04, 0x37
        /*0002*/ 	.short	(.L_8 - .L_7)
.L_7:
        /*0004*/ 	.word	0x00000082


	//----- nvinfo : EIATTR_KPARAM_INFO
	.align		4
.L_8:
        /*0008*/ 	.byte	0x04, 0x17
        /*000a*/ 	.short	(.L_10 - .L_9)
.L_9:
        /*000c*/ 	.word	0x00000000
        /*0010*/ 	.short	0x0004
        /*0012*/ 	.short	0x0018
        /*0014*/ 	.byte	0x00, 0xf5, 0x21, 0x00


	//----- nvinfo : EIATTR_KPARAM_INFO
	.align		4
.L_10:
        /*0018*/ 	.byte	0x04, 0x17
        /*001a*/ 	.short	(.L_12 - .L_11)
.L_11:
        /*001c*/ 	.word	0x00000000
        /*0020*/ 	.short	0x0003
        /*0022*/ 	.short	0x0010
        /*0024*/ 	.byte	0x00, 0xf5, 0x21, 0x00


	//----- nvinfo : EIATTR_KPARAM_INFO
	.align		4
.L_12:
        /*0028*/ 	.byte	0x04, 0x17
        /*002a*/ 	.short	(.L_14 - .L_13)
.L_13:
        /*002c*/ 	.word	0x00000000
        /*0030*/ 	.short	0x0002
        /*0032*/ 	.short	0x0008
        /*0034*/ 	.byte	0x00, 0xf5, 0x21, 0x00


	//----- nvinfo : EIATTR_KPARAM_INFO
	.align		4
.L_14:
        /*0038*/ 	.byte	0x04, 0x17
        /*003a*/ 	.short	(.L_16 - .L_15)
.L_15:
        /*003c*/ 	.word	0x00000000
        /*0040*/ 	.short	0x0001
        /*0042*/ 	.short	0x0004
        /*0044*/ 	.byte	0x00, 0xf0, 0x11, 0x00


	//----- nvinfo : EIATTR_KPARAM_INFO
	.align		4
.L_16:
        /*0048*/ 	.byte	0x04, 0x17
        /*004a*/ 	.short	(.L_18 - .L_17)
.L_17:
        /*004c*/ 	.word	0x00000000
        /*0050*/ 	.short	0x0000
        /*0052*/ 	.short	0x0000
        /*0054*/ 	.byte	0x00, 0xf0, 0x11, 0x00


	//----- nvinfo : EIATTR_SPARSE_MMA_MASK
	.align		4
.L_18:
        /*0058*/ 	.byte	0x03, 0x50
        /*005a*/ 	.short	0x0000


	//----- nvinfo : EIATTR_MAXREG_COUNT
	.align		4
        /*005c*/ 	.byte	0x03, 0x1b
        /*005e*/ 	.short	0x00ff


	//----- nvinfo : EIATTR_MERCURY_ISA_VERSION
	.align		4
        /*0060*/ 	.byte	0x03, 0x5f
        /*0062*/ 	.short	0x0101


	//----- nvinfo : EIATTR_VRC_CTA_INIT_COUNT
	.align		4
        /*0064*/ 	.byte	0x02, 0x4a
	.zero		1
	.zero		1


	//----- nvinfo : EIATTR_EXIT_INSTR_OFFSETS
	.align		4
        /*0068*/ 	.byte	0x04, 0x1c
        /*006a*/ 	.short	(.L_20 - .L_19)


	//   ....[0]....
.L_19:
        /*006c*/ 	.word	0x00000390


	//   ....[1]....
        /*0070*/ 	.word	0x00000440


	//----- nvinfo : EIATTR_CBANK_PARAM_SIZE
	.align		4
.L_20:
        /*0074*/ 	.byte	0x03, 0x19
        /*0076*/ 	.short	0x0020


	//----- nvinfo : EIATTR_PARAM_CBANK
	.align		4
        /*0078*/ 	.byte	0x04, 0x0a
        /*007a*/ 	.short	(.L_22 - .L_21)
	.align		4
.L_21:
        /*007c*/ 	.word	index@(.nv.constant0.kernel)
        /*0080*/ 	.short	0x0380
        /*0082*/ 	.short	0x0020


	//----- nvinfo : EIATTR_SW_WAR
	.align		4
.L_22:
        /*0084*/ 	.byte	0x04, 0x36
        /*0086*/ 	.short	(.L_24 - .L_23)
.L_23:
        /*0088*/ 	.word	0x00000008
.L_24:


//--------------------- .nv.callgraph             --------------------------
	.section	.nv.callgraph,"",@"SHT_CUDA_CALLGRAPH"
	.align	4
	.sectionentsize	8
	.align		4
        /*0000*/ 	.word	0x00000000
	.align		4
        /*0004*/ 	.word	0xffffffff
	.align		4
        /*0008*/ 	.word	0x00000000
	.align		4
        /*000c*/ 	.word	0xfffffffe
	.align		4
        /*0010*/ 	.word	0x00000000
	.align		4
        /*0014*/ 	.word	0xfffffffd
	.align		4
        /*0018*/ 	.word	0x00000000
	.align		4
        /*001c*/ 	.word	0xfffffffc


//--------------------- .nv.constant4             --------------------------
	.section	.nv.constant4,"a",@progbits
	.align	8
	.align		8
.nv.constant4:
        /*0000*/ 	.dword	FILTER_SIZE


//--------------------- .text.kernel              --------------------------
	.section	.text.kernel,"ax",@progbits
	.align	128
        .global         kernel
        .type           kernel,@function
        .size           kernel,(.L_x_1 - kernel)
        .other          kernel,@"STO_CUDA_ENTRY STV_DEFAULT"
kernel:
.text.kernel:
[----:B------:R-:W-:Y:S01]  /*0000*/  LDC R1, c[0x0][0x37c] ;  /* 0x0000df00ff017b82 */ /* 0x000fe20000000800 */
[----:B------:R-:W0:Y:S07]  /*0010*/  S2R R7, SR_TID.X ;  /* 0x0000000000077919 */ /* 0x000e2e0000002100 */
[----:B------:R-:W0:Y:S01]  /*0020*/  LDC R0, c[0x0][0x360] ;  /* 0x0000d800ff007b82 */ /* 0x000e220000000800 */
[----:B------:R-:W1:Y:S01]  /*0030*/  LDCU.64 UR8, c[0x0][0x380] ;  /* 0x00007000ff0877ac */ /* 0x000e620008000a00 */
[----:B------:R-:W2:Y:S01]  /*0040*/  S2R R6, SR_TID.Y ;  /* 0x0000000000067919 */ /* 0x000ea20000002200 */
[----:B------:R-:W3:Y:S05]  /*0050*/  LDCU.64 UR4, c[0x0][0x358] ;  /* 0x00006b00ff0477ac */ /* 0x000eea0008000a00 */
[----:B------:R-:W0:Y:S08]  /*0060*/  S2UR UR6, SR_CTAID.X ;  /* 0x00000000000679c3 */ /* 0x000e300000002500 */
[----:B------:R-:W2:Y:S08]  /*0070*/  S2UR UR7, SR_CTAID.Y ;  /* 0x00000000000779c3 */ /* 0x000eb00000002600 */
[----:B------:R-:W2:Y:S08]  /*0080*/  LDC R17, c[0x0][0x364] ;  /* 0x0000d900ff117b82 */ /* 0x000eb00000000800 */
[----:B------:R-:W4:Y:S01]  /*0090*/  LDC.64 R4, c[0x0][0x388] ;  /* 0x0000e200ff047b82 */ /* 0x000f220000000a00 */
[----:B0-----:R-:W-:-:S07]  /*00a0*/  IMAD R0, R0, UR6, R7 ;  /* 0x0000000600007c24 */ /* 0x001fce000f8e0207 */
[----:B------:R-:W0:Y:S01]  /*00b0*/  LDC.64 R2, c[0x0][0x390] ;  /* 0x0000e400ff027b82 */ /* 0x000e220000000a00 */
[----:B--2---:R-:W-:-:S04]  /*00c0*/  IMAD R17, R17, UR7, R6 ;  /* 0x0000000711117c24 */ /* 0x004fc8000f8e0206 */
[----:B-1----:R-:W-:-:S04]  /*00d0*/  IMAD R15, R17, UR8, R0 ;  /* 0x00000008110f7c24 */ /* 0x002fc8000f8e0200 */
[C-C-:B----4-:R-:W-:Y:S01]  /*00e0*/  IMAD.WIDE.U32 R6, R15.reuse, 0x4, R4.reuse ;  /* 0x000000040f067825 */ /* 0x150fe200078e0004 */
[C---:B------:R-:W-:Y:S02]  /*00f0*/  IADD3 R11, PT, PT, R15.reuse, 0x2, RZ ;  /* 0x000000020f0b7810 */ /* 0x040fe40007ffe0ff */
[C---:B------:R-:W-:Y:S02]  /*0100*/  IADD3 R13, PT, PT, R15.reuse, 0x1, RZ ;  /* 0x000000010f0d7810 */ /* 0x040fe40007ffe0ff */
[----:B------:R-:W-:Y:S01]  /*0110*/  IADD3 R15, PT, PT, R15, UR8, RZ ;  /* 0x000000080f0f7c10 */ /* 0x000fe2000fffe0ff */
[--C-:B------:R-:W-:Y:S01]  /*0120*/  IMAD.WIDE.U32 R10, R11, 0x4, R4.reuse ;  /* 0x000000040b0a7825 */ /* 0x100fe200078e0004 */
[C---:B------:R-:W-:Y:S01]  /*0130*/  IADD3 R29, PT, PT, R13.reuse, UR8, RZ ;  /* 0x000000080d1d7c10 */ /* 0x040fe2000fffe0ff */
[----:B---3--:R1:W2:Y:S02]  /*0140*/  LDG.E R14, desc[UR4][R6.64] ;  /* 0x00000004060e7981 */ /* 0x0082a4000c1e1900 */
[--C-:B------:R-:W-:Y:S01]  /*0150*/  IMAD.WIDE.U32 R8, R13, 0x4, R4.reuse ;  /* 0x000000040d087825 */ /* 0x100fe200078e0004 */
[----:B------:R-:W-:Y:S01]  /*0160*/  IADD3 R28, PT, PT, R15, UR8, RZ ;  /* 0x000000080f1c7c10 */ /* 0x000fe2000fffe0ff */
[----:B0-----:R-:W2:Y:S02]  /*0170*/  LDG.E R19, desc[UR4][R2.64] ;  /* 0x0000000402137981 */ /* 0x001ea4000c1e1900 */
[----:B------:R-:W-:-:S02]  /*0180*/  IMAD.WIDE.U32 R12, R29, 0x4, R4 ;  /* 0x000000041d0c7825 */ /* 0x000fc400078e0004 */
[----:B------:R0:W3:Y:S01]  /*0190*/  LDG.E R18, desc[UR4][R10.64] ;  /* 0x000000040a127981 */ /* 0x0000e2000c1e1900 */
[----:B-1----:R-:W-:-:S03]  /*01a0*/  IADD3 R7, PT, PT, R15, 0x2, RZ ;  /* 0x000000020f077810 */ /* 0x002fc60007ffe0ff */
[----:B------:R1:W4:Y:S01]  /*01b0*/  LDG.E R16, desc[UR4][R8.64] ;  /* 0x0000000408107981 */ /* 0x000322000c1e1900 */
[----:B------:R-:W-:-:S03]  /*01c0*/  IMAD.WIDE.U32 R26, R15, 0x4, R4 ;  /* 0x000000040f1a7825 */ /* 0x000fc600078e0004 */
[----:B------:R-:W4:Y:S01]  /*01d0*/  LDG.E R21, desc[UR4][R2.64+0x4] ;  /* 0x0000040402157981 */ /* 0x000f22000c1e1900 */
[----:B0-----:R-:W-:Y:S02]  /*01e0*/  IADD3 R11, PT, PT, R29, UR8, RZ ;  /* 0x000000081d0b7c10 */ /* 0x001fe4000fffe0ff */
[----:B------:R-:W-:Y:S01]  /*01f0*/  IADD3 R29, PT, PT, R28, 0x2, RZ ;  /* 0x000000021c1d7810 */ /* 0x000fe20007ffe0ff */
[----:B------:R-:W3:Y:S01]  /*0200*/  LDG.E R23, desc[UR4][R2.64+0x8] ;  /* 0x0000080402177981 */ /* 0x000ee2000c1e1900 */
[----:B------:R-:W-:-:S03]  /*0210*/  IMAD.WIDE.U32 R6, R7, 0x4, R4 ;  /* 0x0000000407067825 */ /* 0x000fc600078e0004 */
[----:B------:R-:W3:Y:S01]  /*0220*/  LDG.E R20, desc[UR4][R26.64] ;  /* 0x000000041a147981 */ /* 0x000ee2000c1e1900 */
[----:B-1----:R-:W-:-:S03]  /*0230*/  IMAD.WIDE.U32 R8, R28, 0x4, R4 ;  /* 0x000000041c087825 */ /* 0x002fc600078e0004 */
[----:B------:R-:W3:Y:S01]  /*0240*/  LDG.E R25, desc[UR4][R2.64+0xc] ;  /* 0x00000c0402197981 */ /* 0x000ee2000c1e1900 */
[----:B------:R-:W-:-:S03]  /*0250*/  IMAD.WIDE.U32 R10, R11, 0x4, R4 ;  /* 0x000000040b0a7825 */ /* 0x000fc600078e0004 */
[----:B------:R0:W5:Y:S01]  /*0260*/  LDG.E R13, desc[UR4][R12.64] ;  /* 0x000000040c0d7981 */ /* 0x000162000c1e1900 */
[----:B------:R-:W-:-:S03]  /*0270*/  IMAD.WIDE.U32 R4, R29, 0x4, R4 ;  /* 0x000000041d047825 */ /* 0x000fc600078e0004 */
[----:B------:R0:W5:Y:S04]  /*0280*/  LDG.E R22, desc[UR4][R2.64+0x10] ;  /* 0x0000100402167981 */ /* 0x000168000c1e1900 */
[----:B------:R0:W5:Y:S04]  /*0290*/  LDG.E R7, desc[UR4][R6.64] ;  /* 0x0000000406077981 */ /* 0x000168000c1e1900 */
[----:B------:R0:W5:Y:S04]  /*02a0*/  LDG.E R24, desc[UR4][R2.64+0x14] ;  /* 0x0000140402187981 */ /* 0x000168000c1e1900 */
[----:B------:R0:W5:Y:S04]  /*02b0*/  LDG.E R8, desc[UR4][R8.64] ;  /* 0x0000000408087981 */ /* 0x000168000c1e1900 */
[----:B------:R0:W5:Y:S04]  /*02c0*/  LDG.E R27, desc[UR4][R2.64+0x18] ;  /* 0x00001804021b7981 */ /* 0x000168000c1e1900 */
[----:B------:R0:W5:Y:S04]  /*02d0*/  LDG.E R10, desc[UR4][R10.64] ;  /* 0x000000040a0a7981 */ /* 0x000168000c1e1900 */
[----:B------:R0:W5:Y:S04]  /*02e0*/  LDG.E R29, desc[UR4][R2.64+0x1c] ;  /* 0x00001c04021d7981 */ /* 0x000168000c1e1900 */
[----:B------:R0:W5:Y:S04]  /*02f0*/  LDG.E R4, desc[UR4][R4.64] ;  /* 0x0000000404047981 */ /* 0x000168000c1e1900 */
[----:B------:R0:W5:Y:S01]  /*0300*/  LDG.E R12, desc[UR4][R2.64+0x20] ;  /* 0x00002004020c7981 */ /* 0x000162000c1e1900 */
[----:B------:R-:W-:-:S02]  /*0310*/  IADD3 R0, PT, PT, R0, 0x1, RZ ;  /* 0x0000000100007810 */ /* 0x000fc40007ffe0ff */
[----:B------:R-:W-:Y:S02]  /*0320*/  IADD3 R17, PT, PT, R17, 0x1, RZ ;  /* 0x0000000111117810 */ /* 0x000fe40007ffe0ff */
[----:B------:R-:W-:-:S04]  /*0330*/  ISETP.GE.U32.AND P0, PT, R0, UR8, PT ;  /* 0x0000000800007c0c */ /* 0x000fc8000bf06070 */
[----:B------:R-:W-:Y:S01]  /*0340*/  ISETP.GE.U32.OR P0, PT, R17, UR9, P0 ;  /* 0x0000000911007c0c */ /* 0x000fe20008706470 */
[----:B--2---:R-:W-:-:S04]  /*0350*/  IMAD R14, R14, R19, RZ ;  /* 0x000000130e0e7224 */ /* 0x004fc800078e02ff */
[----:B----4-:R-:W-:-:S04]  /*0360*/  IMAD R14, R16, R21, R14 ;  /* 0x00000015100e7224 */ /* 0x010fc800078e020e */
[----:B---3--:R-:W-:-:S04]  /*0370*/  IMAD R14, R18, R23, R14 ;  /* 0x00000017120e7224 */ /* 0x008fc800078e020e */
[----:B------:R-:W-:Y:S01]  /*0380*/  IMAD R14, R20, R25, R14 ;  /* 0x00000019140e7224 */ /* 0x000fe200078e020e */
[----:B0-----:R-:W-:Y:S06]  /*0390*/  @P0 EXIT ;  /* 0x000000000000094d */ /* 0x001fec0003800000 */
[----:B------:R-:W0:Y:S01]  /*03a0*/  LDC.64 R2, c[0x0][0x398] ;  /* 0x0000e600ff027b82 */ /* 0x000e220000000a00 */
[----:B-----5:R-:W-:Y:S01]  /*03b0*/  IMAD R13, R13, R22, R14 ;  /* 0x000000160d0d7224 */ /* 0x020fe200078e020e */
[----:B------:R-:W-:-:S03]  /*03c0*/  IADD3 R15, PT, PT, R15, 0x1, RZ ;  /* 0x000000010f0f7810 */ /* 0x000fc60007ffe0ff */
[----:B------:R-:W-:-:S04]  /*03d0*/  IMAD R7, R7, R24, R13 ;  /* 0x0000001807077224 */ /* 0x000fc800078e020d */
[----:B------:R-:W-:-:S04]  /*03e0*/  IMAD R7, R8, R27, R7 ;  /* 0x0000001b08077224 */ /* 0x000fc800078e0207 */
[----:B------:R-:W-:-:S04]  /*03f0*/  IMAD R7, R10, R29, R7 ;  /* 0x0000001d0a077224 */ /* 0x000fc800078e0207 */
[----:B------:R-:W-:-:S05]  /*0400*/  IMAD R4, R4, R12, R7 ;  /* 0x0000000c04047224 */ /* 0x000fca00078e0207 */
[----:B------:R-:W-:Y:S01]  /*0410*/  SHF.R.U32.HI R5, RZ, 0x4, R4 ;  /* 0x00000004ff057819 */ /* 0x000fe20000011604 */
[----:B0-----:R-:W-:-:S05]  /*0420*/  IMAD.WIDE.U32 R2, R15, 0x4, R2 ;  /* 0x000000040f027825 */ /* 0x001fca00078e0002 */
[----:B------:R-:W-:Y:S01]  /*0430*/  STG.E desc[UR4][R2.64], R5 ;  /* 0x0000000502007986 */ /* 0x000fe2000c101904 */
[----:B------:R-:W-:Y:S05]  /*0440*/  EXIT ;  /* 0x000000000000794d */ /* 0x000fea0003800000 */
.L_x_0:
[----:B------:R-:W-:-:S00]  /*0450*/  BRA `(.L_x_0) ;  /* 0xfffffffc00fc7947 */ /* 0x000fc0000383ffff */
[----:B------:R-:W-:-:S00]  /*0460*/  NOP ;  /* 0x0000000000007918 */ /* 0x000fc00000000000 */
        /* <DEDUP_REMOVED lines=9> */
.L_x_1:


//--------------------- .nv.global.init           --------------------------
	.section	.nv.global.init,"aw",@progbits
	.align	4
.nv.global.init:
	.type		FILTER_SIZE,@object
	.size		FILTER_SIZE,(.L_0 - FILTER_SIZE)
FILTER_SIZE:
        /*0000*/ 	.byte	0x03, 0x00, 0x00, 0x00
.L_0:


//--------------------- .nv.shared.reserved.0     --------------------------
	.section	.nv.shared.reserved.0,"aw",@nobits
	.weak		__nv_reservedSMEM_offset_0_alias
	.size		__nv_reservedSMEM_offset_0_alias, 0, 64
	.other		__nv_reservedSMEM_offset_0_alias,@"STO_CUDA_RESERVED_SHARED STV_DEFAULT"
__nv_reservedSMEM_offset_0_alias:
	.zero		0
	.zero		64


//--------------------- .nv.constant0.kernel      --------------------------
	.section	.nv.constant0.kernel,"a",@progbits
	.sectionflags	@""
	.align	4
.nv.constant0.kernel:
	.zero		928


//--------------------- SYMBOLS --------------------------

	.type		.nv.reservedSmem.offset0,@object
	.size		.nv.reservedSmem.offset0,0x4
